//
// Generated by NVIDIA NVVM Compiler
//
// Compiler Build ID: CL-36424714
// Cuda compilation tools, release 13.0, V13.0.88
// Based on NVVM 20.0.0
//

.version 9.0
.target sm_100
.address_size 64

	// .globl	_Z9add_arrayPfS_S_i

.visible .entry _Z9add_arrayPfS_S_i(
	.param .u64 .ptr .align 1 _Z9add_arrayPfS_S_i_param_0,
	.param .u64 .ptr .align 1 _Z9add_arrayPfS_S_i_param_1,
	.param .u64 .ptr .align 1 _Z9add_arrayPfS_S_i_param_2,
	.param .u32 _Z9add_arrayPfS_S_i_param_3
)
{
	.reg .pred 	%p<2>;
	.reg .b32 	%r<6>;
	.reg .b32 	%f<4>;
	.reg .b64 	%rd<11>;

	ld.param.u64 	%rd1, [_Z9add_arrayPfS_S_i_param_0];
	ld.param.u64 	%rd2, [_Z9add_arrayPfS_S_i_param_1];
	ld.param.u64 	%rd3, [_Z9add_arrayPfS_S_i_param_2];
	ld.param.u32 	%r2, [_Z9add_arrayPfS_S_i_param_3];
	mov.u32 	%r3, %ctaid.x;
	mov.u32 	%r4, %ntid.x;
	mov.u32 	%r5, %tid.x;
	mad.lo.s32 	%r1, %r3, %r4, %r5;
	setp.ge.s32 	%p1, %r1, %r2;
	@%p1 bra 	$L__BB0_2;
	cvta.to.global.u64 	%rd4, %rd1;
	cvta.to.global.u64 	%rd5, %rd2;
	cvta.to.global.u64 	%rd6, %rd3;
	mul.wide.s32 	%rd7, %r1, 4;
	add.s64 	%rd8, %rd4, %rd7;
	ld.global.f32 	%f1, [%rd8];
	add.s64 	%rd9, %rd5, %rd7;
	ld.global.f32 	%f2, [%rd9];
	add.f32 	%f3, %f1, %f2;
	add.s64 	%rd10, %rd6, %rd7;
	st.global.f32 	[%rd10], %f3;
$L__BB0_2:
	ret;

}
	// .globl	_Z19add_array_zero_copyPfS_S_i
.visible .entry _Z19add_array_zero_copyPfS_S_i(
	.param .u64 .ptr .align 1 _Z19add_array_zero_copyPfS_S_i_param_0,
	.param .u64 .ptr .align 1 _Z19add_array_zero_copyPfS_S_i_param_1,
	.param .u64 .ptr .align 1 _Z19add_array_zero_copyPfS_S_i_param_2,
	.param .u32 _Z19add_array_zero_copyPfS_S_i_param_3
)
{
	.reg .pred 	%p<2>;
	.reg .b32 	%r<6>;
	.reg .b32 	%f<4>;
	.reg .b64 	%rd<11>;

	ld.param.u64 	%rd1, [_Z19add_array_zero_copyPfS_S_i_param_0];
	ld.param.u64 	%rd2, [_Z19add_array_zero_copyPfS_S_i_param_1];
	ld.param.u64 	%rd3, [_Z19add_array_zero_copyPfS_S_i_param_2];
	ld.param.u32 	%r2, [_Z19add_array_zero_copyPfS_S_i_param_3];
	mov.u32 	%r3, %ctaid.x;
	mov.u32 	%r4, %ntid.x;
	mov.u32 	%r5, %tid.x;
	mad.lo.s32 	%r1, %r3, %r4, %r5;
	setp.ge.s32 	%p1, %r1, %r2;
	@%p1 bra 	$L__BB1_2;
	cvta.to.global.u64 	%rd4, %rd1;
	cvta.to.global.u64 	%rd5, %rd2;
	cvta.to.global.u64 	%rd6, %rd3;
	mul.wide.s32 	%rd7, %r1, 4;
	add.s64 	%rd8, %rd4, %rd7;
	ld.global.f32 	%f1, [%rd8];
	add.s64 	%rd9, %rd5, %rd7;
	ld.global.f32 	%f2, [%rd9];
	add.f32 	%f3, %f1, %f2;
	add.s64 	%rd10, %rd6, %rd7;
	st.global.f32 	[%rd10], %f3;
$L__BB1_2:
	ret;

}


// ===== COMPILED SASS (sm_100) =====

	.target	sm_100

	.elftype	@"ET_EXEC"


//--------------------- .note.nv.tkinfo           --------------------------
	.section	.note.nv.tkinfo,"",@"SHT_NOTE"
	.sectionflags	@"SHF_NOTE_NV_TKINFO"
	.tkinfo
        /*0018*/ 	.word	0x00000002
        /*0030*/ 	.string	""
        /*0030*/ 	.string	"ptxas"
        /*0030*/ 	.string	"Cuda compilation tools, release 13.0, V13.0.88"
        /*0030*/ 	.string	"Build cuda_13.0.r13.0/compiler.36424714_0"
        /*0030*/ 	.string	"-arch sm_100 -m 64 "



//--------------------- .note.nv.cuinfo           --------------------------
	.section	.note.nv.cuinfo,"",@"SHT_NOTE"
	.sectionflags	@"SHF_NOTE_NV_CUINFO"
        /*0018*/ 	.short	0x0002
        /*001a*/ 	.short	0x0064
        /*001c*/ 	.short	0x0082
	.zero		2


//--------------------- .nv.info                  --------------------------
	.section	.nv.info,"",@"SHT_CUDA_INFO"
	.align	4


	//----- nvinfo : EIATTR_REGCOUNT
	.align		4
        /*0000*/ 	.byte	0x04, 0x2f
        /*0002*/ 	.short	(.L_1 - .L_0)
	.align		4
.L_0:
        /*0004*/ 	.word	index@(_Z9add_arrayPfS_S_i)
        /*0008*/ 	.word	0x0000000c


	//----- nvinfo : EIATTR_FRAME_SIZE
	.align		4
.L_1:
        /*000c*/ 	.byte	0x04, 0x11
        /*000e*/ 	.short	(.L_3 - .L_2)
	.align		4
.L_2:
        /*0010*/ 	.word	index@(_Z9add_arrayPfS_S_i)
        /*0014*/ 	.word	0x00000000


	//----- nvinfo : EIATTR_REGCOUNT
	.align		4
.L_3:
        /*0018*/ 	.byte	0x04, 0x2f
        /*001a*/ 	.short	(.L_5 - .L_4)
	.align		4
.L_4:
        /*001c*/ 	.word	index@(_Z19add_array_zero_copyPfS_S_i)
        /*0020*/ 	.word	0x0000000c


	//----- nvinfo : EIATTR_FRAME_SIZE
	.align		4
.L_5:
        /*0024*/ 	.byte	0x04, 0x11
        /*0026*/ 	.short	(.L_7 - .L_6)
	.align		4
.L_6:
        /*0028*/ 	.word	index@(_Z19add_array_zero_copyPfS_S_i)
        /*002c*/ 	.word	0x00000000


	//----- nvinfo : EIATTR_MIN_STACK_SIZE
	.align		4
.L_7:
        /*0030*/ 	.byte	0x04, 0x12
        /*0032*/ 	.short	(.L_9 - .L_8)
	.align		4
.L_8:
        /*0034*/ 	.word	index@(_Z19add_array_zero_copyPfS_S_i)
        /*0038*/ 	.word	0x00000000


	//----- nvinfo : EIATTR_MIN_STACK_SIZE
	.align		4
.L_9:
        /*003c*/ 	.byte	0x04, 0x12
        /*003e*/ 	.short	(.L_11 - .L_10)
	.align		4
.L_10:
        /*0040*/ 	.word	index@(_Z9add_arrayPfS_S_i)
        /*0044*/ 	.word	0x00000000
.L_11:


//--------------------- .nv.compat                --------------------------
	.section	.nv.compat,"",@"SHT_CUDA_COMPAT_INFO"
	.align	4
        /*0000*/ 	.byte	0x02, 0x09, 0x00, 0x00, 0x02, 0x02, 0x01, 0x00, 0x02, 0x05, 0x05, 0x00, 0x03, 0x07, 0x01, 0x01
        /*0010*/ 	.byte	0x02, 0x03, 0x00, 0x00, 0x02, 0x06, 0x01, 0x00, 0x04, 0x0b, 0x08, 0x00, 0x09, 0x00, 0x00, 0x00
        /*0020*/ 	.byte	0x00, 0x00, 0x00, 0x00


//--------------------- .nv.info._Z19add_array_zero_copyPfS_S_i --------------------------
	.section	.nv.info._Z19add_array_zero_copyPfS_S_i,"",@"SHT_CUDA_INFO"
	.sectionflags	@""
	.align	4


	//----- nvinfo : EIATTR_CUDA_API_VERSION
	.align		4
        /*0000*/ 	.byte	0x04, 0x37
        /*0002*/ 	.short	(.L_13 - .L_12)
.L_12:
        /*0004*/ 	.word	0x00000082


	//----- nvinfo : EIATTR_KPARAM_INFO
	.align		4
.L_13:
        /*0008*/ 	.byte	0x04, 0x17
        /*000a*/ 	.short	(.L_15 - .L_14)
.L_14:
        /*000c*/ 	.word	0x00000000
        /*0010*/ 	.short	0x0003
        /*0012*/ 	.short	0x0018
        /*0014*/ 	.byte	0x00, 0xf0, 0x11, 0x00


	//----- nvinfo : EIATTR_KPARAM_INFO
	.align		4
.L_15:
        /*0018*/ 	.byte	0x04, 0x17
        /*001a*/ 	.short	(.L_17 - .L_16)
.L_16:
        /*001c*/ 	.word	0x00000000
        /*0020*/ 	.short	0x0002
        /*0022*/ 	.short	0x0010
        /*0024*/ 	.byte	0x00, 0xf5, 0x21, 0x00


	//----- nvinfo : EIATTR_KPARAM_INFO
	.align		4
.L_17:
        /*0028*/ 	.byte	0x04, 0x17
        /*002a*/ 	.short	(.L_19 - .L_18)
.L_18:
        /*002c*/ 	.word	0x00000000
        /*0030*/ 	.short	0x0001
        /*0032*/ 	.short	0x0008
        /*0034*/ 	.byte	0x00, 0xf5, 0x21, 0x00


	//----- nvinfo : EIATTR_KPARAM_INFO
	.align		4
.L_19:
        /*0038*/ 	.byte	0x04, 0x17
        /*003a*/ 	.short	(.L_21 - .L_20)
.L_20:
        /*003c*/ 	.word	0x00000000
        /*0040*/ 	.short	0x0000
        /*0042*/ 	.short	0x0000
        /*0044*/ 	.byte	0x00, 0xf5, 0x21, 0x00


	//----- nvinfo : EIATTR_SPARSE_MMA_MASK
	.align		4
.L_21:
        /*0048*/ 	.byte	0x03, 0x50
        /*004a*/ 	.short	0x0000


	//----- nvinfo : EIATTR_MAXREG_COUNT
	.align		4
        /*004c*/ 	.byte	0x03, 0x1b
        /*004e*/ 	.short	0x00ff


	//----- nvinfo : EIATTR_MERCURY_ISA_VERSION
	.align		4
        /*0050*/ 	.byte	0x03, 0x5f
        /*0052*/ 	.short	0x0101


	//----- nvinfo : EIATTR_VRC_CTA_INIT_COUNT
	.align		4
        /*0054*/ 	.byte	0x02, 0x4a
	.zero		1
	.zero		1


	//----- nvinfo : EIATTR_EXIT_INSTR_OFFSETS
	.align		4
        /*0058*/ 	.byte	0x04, 0x1c
        /*005a*/ 	.short	(.L_23 - .L_22)


	//   ....[0]....
.L_22:
        /*005c*/ 	.word	0x00000070


	//   ....[1]....
        /*0060*/ 	.word	0x00000130


	//----- nvinfo : EIATTR_CBANK_PARAM_SIZE
	.align		4
.L_23:
        /*0064*/ 	.byte	0x03, 0x19
        /*0066*/ 	.short	0x001c


	//----- nvinfo : EIATTR_PARAM_CBANK
	.align		4
        /*0068*/ 	.byte	0x04, 0x0a
        /*006a*/ 	.short	(.L_25 - .L_24)
	.align		4
.L_24:
        /*006c*/ 	.word	index@(.nv.constant0._Z19add_array_zero_copyPfS_S_i)
        /*0070*/ 	.short	0x0380
        /*0072*/ 	.short	0x001c


	//----- nvinfo : EIATTR_SW_WAR
	.align		4
.L_25:
        /*0074*/ 	.byte	0x04, 0x36
        /*0076*/ 	.short	(.L_27 - .L_26)
.L_26:
        /*0078*/ 	.word	0x00000008
.L_27:


//--------------------- .nv.info._Z9add_arrayPfS_S_i --------------------------
	.section	.nv.info._Z9add_arrayPfS_S_i,"",@"SHT_CUDA_INFO"
	.sectionflags	@""
	.align	4


	//----- nvinfo : EIATTR_CUDA_API_VERSION
	.align		4
        /*0000*/ 	.byte	0x04, 0x37
        /*0002*/ 	.short	(.L_29 - .L_28)
.L_28:
        /*0004*/ 	.word	0x00000082


	//----- nvinfo : EIATTR_KPARAM_INFO
	.align		4
.L_29:
        /*0008*/ 	.byte	0x04, 0x17
        /*000a*/ 	.short	(.L_31 - .L_30)
.L_30:
        /*000c*/ 	.word	0x00000000
        /*0010*/ 	.short	0x0003
        /*0012*/ 	.short	0x0018
        /*0014*/ 	.byte	0x00, 0xf0, 0x11, 0x00


	//----- nvinfo : EIATTR_KPARAM_INFO
	.align		4
.L_31:
        /*0018*/ 	.byte	0x04, 0x17
        /*001a*/ 	.short	(.L_33 - .L_32)
.L_32:
        /*001c*/ 	.word	0x00000000
        /*0020*/ 	.short	0x0002
        /*0022*/ 	.short	0x0010
        /*0024*/ 	.byte	0x00, 0xf5, 0x21, 0x00


	//----- nvinfo : EIATTR_KPARAM_INFO
	.align		4
.L_33:
        /*0028*/ 	.byte	0x04, 0x17
        /*002a*/ 	.short	(.L_35 - .L_34)
.L_34:
        /*002c*/ 	.word	0x00000000
        /*0030*/ 	.short	0x0001
        /*0032*/ 	.short	0x0008
        /*0034*/ 	.byte	0x00, 0xf5, 0x21, 0x00


	//----- nvinfo : EIATTR_KPARAM_INFO
	.align		4
.L_35:
        /*0038*/ 	.byte	0x04, 0x17
        /*003a*/ 	.short	(.L_37 - .L_36)
.L_36:
        /*003c*/ 	.word	0x00000000
        /*0040*/ 	.short	0x0000
        /*0042*/ 	.short	0x0000
        /*0044*/ 	.byte	0x00, 0xf5, 0x21, 0x00


	//----- nvinfo : EIATTR_SPARSE_MMA_MASK
	.align		4
.L_37:
        /*0048*/ 	.byte	0x03, 0x50
        /*004a*/ 	.short	0x0000


	//----- nvinfo : EIATTR_MAXREG_COUNT
	.align		4
        /*004c*/ 	.byte	0x03, 0x1b
        /*004e*/ 	.short	0x00ff


	//----- nvinfo : EIATTR_MERCURY_ISA_VERSION
	.align		4
        /*0050*/ 	.byte	0x03, 0x5f
        /*0052*/ 	.short	0x0101


	//----- nvinfo : EIATTR_VRC_CTA_INIT_COUNT
	.align		4
        /*0054*/ 	.byte	0x02, 0x4a
	.zero		1
	.zero		1


	//----- nvinfo : EIATTR_EXIT_INSTR_OFFSETS
	.align		4
        /*0058*/ 	.byte	0x04, 0x1c
        /*005a*/ 	.short	(.L_39 - .L_38)


	//   ....[0]....
.L_38:
        /*005c*/ 	.word	0x00000070


	//   ....[1]....
        /*0060*/ 	.word	0x00000130


	//----- nvinfo : EIATTR_CBANK_PARAM_SIZE
	.align		4
.L_39:
        /*0064*/ 	.byte	0x03, 0x19
        /*0066*/ 	.short	0x001c


	//----- nvinfo : EIATTR_PARAM_CBANK
	.align		4
        /*0068*/ 	.byte	0x04, 0x0a
        /*006a*/ 	.short	(.L_41 - .L_40)
	.align		4
.L_40:
        /*006c*/ 	.word	index@(.nv.constant0._Z9add_arrayPfS_S_i)
        /*0070*/ 	.short	0x0380
        /*0072*/ 	.short	0x001c


	//----- nvinfo : EIATTR_SW_WAR
	.align		4
.L_41:
        /*0074*/ 	.byte	0x04, 0x36
        /*0076*/ 	.short	(.L_43 - .L_42)
.L_42:
        /*0078*/ 	.word	0x00000008
.L_43:


//--------------------- .nv.callgraph             --------------------------
	.section	.nv.callgraph,"",@"SHT_CUDA_CALLGRAPH"
	.align	4
	.sectionentsize	8
	.align		4
        /*0000*/ 	.word	0x00000000
	.align		4
        /*0004*/ 	.word	0xffffffff
	.align		4
        /*0008*/ 	.word	0x00000000
	.align		4
        /*000c*/ 	.word	0xfffffffe
	.align		4
        /*0010*/ 	.word	0x00000000
	.align		4
        /*0014*/ 	.word	0xfffffffd
	.align		4
        /*0018*/ 	.word	0x00000000
	.align		4
        /*001c*/ 	.word	0xfffffffc


//--------------------- .text._Z19add_array_zero_copyPfS_S_i --------------------------
	.section	.text._Z19add_array_zero_copyPfS_S_i,"ax",@progbits
	.align	128
        .global         _Z19add_array_zero_copyPfS_S_i
        .type           _Z19add_array_zero_copyPfS_S_i,@function
        .size           _Z19add_array_zero_copyPfS_S_i,(.L_x_2 - _Z19add_array_zero_copyPfS_S_i)
        .other          _Z19add_array_zero_copyPfS_S_i,@"STO_CUDA_ENTRY STV_DEFAULT"
_Z19add_array_zero_copyPfS_S_i:
.text._Z19add_array_zero_copyPfS_S_i:
[----:B------:R-:W-:Y:S01]  /*0000*/  LDC R1, c[0x0][0x37c] ;  /* 0x0000df00ff017b82 */ /* 0x000fe20000000800 */
[----:B------:R-:W0:Y:S07]  /*0010*/  S2R R0, SR_TID.X ;  /* 0x0000000000007919 */ /* 0x000e2e0000002100 */
[----:B------:R-:W0:Y:S01]  /*0020*/  S2UR UR4, SR_CTAID.X ;  /* 0x00000000000479c3 */ /* 0x000e220000002500 */
[----:B------:R-:W1:Y:S07]  /*0030*/  LDCU UR5, c[0x0][0x398] ;  /* 0x00007300ff0577ac */ /* 0x000e6e0008000800 */
[----:B------:R-:W0:Y:S02]  /*0040*/  LDC R9, c[0x0][0x360] ;  /* 0x0000d800ff097b82 */ /* 0x000e240000000800 */
[----:B0-----:R-:W-:-:S05]  /*0050*/  IMAD R9, R9, UR4, R0 ;  /* 0x0000000409097c24 */ /* 0x001fca000f8e0200 */
[----:B-1----:R-:W-:-:S13]  /*0060*/  ISETP.GE.AND P0, PT, R9, UR5, PT ;  /* 0x0000000509007c0c */ /* 0x002fda000bf06270 */
[----:B------:R-:W-:Y:S05]  /*0070*/  @P0 EXIT ;  /* 0x000000000000094d */ /* 0x000fea0003800000 */
[----:B------:R-:W0:Y:S01]  /*0080*/  LDC.64 R2, c[0x0][0x380] ;  /* 0x0000e000ff027b82 */ /* 0x000e220000000a00 */
[----:B------:R-:W1:Y:S07]  /*0090*/  LDCU.64 UR4, c[0x0][0x358] ;  /* 0x00006b00ff0477ac */ /* 0x000e6e0008000a00 */
[----:B------:R-:W2:Y:S08]  /*00a0*/  LDC.64 R4, c[0x0][0x388] ;  /* 0x0000e200ff047b82 */ /* 0x000eb00000000a00 */
[----:B------:R-:W3:Y:S01]  /*00b0*/  LDC.64 R6, c[0x0][0x390] ;  /* 0x0000e400ff067b82 */ /* 0x000ee20000000a00 */
[----:B0-----:R-:W-:-:S06]  /*00c0*/  IMAD.WIDE R2, R9, 0x4, R2 ;  /* 0x0000000409027825 */ /* 0x001fcc00078e0202 */
[----:B-1----:R-:W4:Y:S01]  /*00d0*/  LDG.E R2, desc[UR4][R2.64] ;  /* 0x0000000402027981 */ /* 0x002f22000c1e1900 */
[----:B--2---:R-:W-:-:S06]  /*00e0*/  IMAD.WIDE R4, R9, 0x4, R4 ;  /* 0x0000000409047825 */ /* 0x004fcc00078e0204 */
[----:B------:R-:W4:Y:S01]  /*00f0*/  LDG.E R5, desc[UR4][R4.64] ;  /* 0x0000000404057981 */ /* 0x000f22000c1e1900 */
[----:B---3--:R-:W-:-:S04]  /*0100*/  IMAD.WIDE R6, R9, 0x4, R6 ;  /* 0x0000000409067825 */ /* 0x008fc800078e0206 */
[----:B----4-:R-:W-:-:S05]  /*0110*/  FADD R9, R2, R5 ;  /* 0x0000000502097221 */ /* 0x010fca0000000000 */
[----:B------:R-:W-:Y:S01]  /*0120*/  STG.E desc[UR4][R6.64], R9 ;  /* 0x0000000906007986 */ /* 0x000fe2000c101904 */
[----:B------:R-:W-:Y:S05]  /*0130*/  EXIT ;  /* 0x000000000000794d */ /* 0x000fea0003800000 */
.L_x_0:
[----:B------:R-:W-:-:S00]  /*0140*/  BRA `(.L_x_0) ;  /* 0xfffffffc00fc7947 */ /* 0x000fc0000383ffff */
[----:B------:R-:W-:-:S00]  /*0150*/  NOP ;  /* 0x0000000000007918 */ /* 0x000fc00000000000 */
        /* <DEDUP_REMOVED lines=10> */
.L_x_2:


//--------------------- .text._Z9add_arrayPfS_S_i --------------------------
	.section	.text._Z9add_arrayPfS_S_i,"ax",@progbits
	.align	128
        .global         _Z9add_arrayPfS_S_i
        .type           _Z9add_arrayPfS_S_i,@function
        .size           _Z9add_arrayPfS_S_i,(.L_x_3 - _Z9add_arrayPfS_S_i)
        .other          _Z9add_arrayPfS_S_i,@"STO_CUDA_ENTRY STV_DEFAULT"
_Z9add_arrayPfS_S_i:
.text._Z9add_arrayPfS_S_i:
        /* <DEDUP_REMOVED lines=20> */
.L_x_1:
        /* <DEDUP_REMOVED lines=12> */
.L_x_3:


//--------------------- .nv.shared.reserved.0     --------------------------
	.section	.nv.shared.reserved.0,"aw",@nobits
	.weak		__nv_reservedSMEM_offset_0_alias
	.size		__nv_reservedSMEM_offset_0_alias, 0, 64
	.other		__nv_reservedSMEM_offset_0_alias,@"STO_CUDA_RESERVED_SHARED STV_DEFAULT"
__nv_reservedSMEM_offset_0_alias:
	.zero		0
	.zero		64


//--------------------- .nv.constant0._Z19add_array_zero_copyPfS_S_i --------------------------
	.section	.nv.constant0._Z19add_array_zero_copyPfS_S_i,"a",@progbits
	.sectionflags	@""
	.align	4
.nv.constant0._Z19add_array_zero_copyPfS_S_i:
	.zero		924


//--------------------- .nv.constant0._Z9add_arrayPfS_S_i --------------------------
	.section	.nv.constant0._Z9add_arrayPfS_S_i,"a",@progbits
	.sectionflags	@""
	.align	4
.nv.constant0._Z9add_arrayPfS_S_i:
	.zero		924


//--------------------- SYMBOLS --------------------------

	.type		.nv.reservedSmem.offset0,@object
	.size		.nv.reservedSmem.offset0,0x4
